//
// Generated by NVIDIA NVVM Compiler
//
// Compiler Build ID: CL-36424714
// Cuda compilation tools, release 13.0, V13.0.88
// Based on NVVM 20.0.0
//

.version 9.0
.target sm_100
.address_size 64

	// .globl	_Z3addPfS_
.func  (.param .b64 func_retval0) __internal_accurate_pow
()
;
// _ZZ3addPfS_E8smem_sum has been demoted

.visible .entry _Z3addPfS_(
	.param .u64 .ptr .align 1 _Z3addPfS__param_0,
	.param .u64 .ptr .align 1 _Z3addPfS__param_1
)
{
	.reg .pred 	%p<13>;
	.reg .b32 	%r<12>;
	.reg .b32 	%f<28>;
	.reg .b64 	%rd<7>;
	.reg .b64 	%fd<9>;
	// demoted variable
	.shared .align 4 .b8 _ZZ3addPfS_E8smem_sum[1024];
	ld.param.u64 	%rd1, [_Z3addPfS__param_0];
	ld.param.u64 	%rd2, [_Z3addPfS__param_1];
	mov.u32 	%r1, %tid.x;
	mov.u32 	%r4, %ctaid.x;
	mov.u32 	%r5, %ntid.x;
	mad.lo.s32 	%r2, %r4, %r5, %r1;
	cvt.rn.f64.s32 	%fd1, %r2;
	mov.f64 	%fd2, 0d4000000000000000;
	{
	.reg .b32 %temp; 
	mov.b64 	{%temp, %r6}, %fd2;
	}
	mov.f64 	%fd3, 0d403B000000000000;
	{
	.reg .b32 %temp; 
	mov.b64 	{%temp, %r7}, %fd3;
	}
	and.b32  	%r9, %r7, 2146435072;
	setp.eq.s32 	%p1, %r9, 1076887552;
	{ // callseq 0, 0
	.param .b64 retval0;
	call.uni (retval0), 
	__internal_accurate_pow, 
	(
	);
	ld.param.f64 	%fd4, [retval0];
	} // callseq 0
	setp.lt.s32 	%p2, %r6, 0;
	neg.f64 	%fd6, %fd4;
	selp.f64 	%fd7, %fd6, %fd4, %p1;
	selp.f64 	%fd8, %fd7, %fd4, %p2;
	setp.leu.f64 	%p3, %fd8, %fd1;
	@%p3 bra 	$L__BB0_19;
	cvta.to.global.u64 	%rd3, %rd1;
	mul.wide.s32 	%rd4, %r2, 4;
	add.s64 	%rd5, %rd3, %rd4;
	ld.global.f32 	%f1, [%rd5];
	shl.b32 	%r10, %r1, 2;
	mov.u32 	%r11, _ZZ3addPfS_E8smem_sum;
	add.s32 	%r3, %r11, %r10;
	st.shared.f32 	[%r3], %f1;
	bar.sync 	0;
	setp.gt.u32 	%p4, %r1, 127;
	@%p4 bra 	$L__BB0_3;
	ld.shared.f32 	%f2, [%r3+512];
	ld.shared.f32 	%f3, [%r3];
	add.f32 	%f4, %f2, %f3;
	st.shared.f32 	[%r3], %f4;
$L__BB0_3:
	bar.sync 	0;
	setp.gt.u32 	%p5, %r1, 63;
	@%p5 bra 	$L__BB0_5;
	ld.shared.f32 	%f5, [%r3+256];
	ld.shared.f32 	%f6, [%r3];
	add.f32 	%f7, %f5, %f6;
	st.shared.f32 	[%r3], %f7;
$L__BB0_5:
	bar.sync 	0;
	setp.gt.u32 	%p6, %r1, 31;
	@%p6 bra 	$L__BB0_7;
	ld.shared.f32 	%f8, [%r3+128];
	ld.shared.f32 	%f9, [%r3];
	add.f32 	%f10, %f8, %f9;
	st.shared.f32 	[%r3], %f10;
$L__BB0_7:
	bar.sync 	0;
	setp.gt.u32 	%p7, %r1, 15;
	@%p7 bra 	$L__BB0_9;
	ld.shared.f32 	%f11, [%r3+64];
	ld.shared.f32 	%f12, [%r3];
	add.f32 	%f13, %f11, %f12;
	st.shared.f32 	[%r3], %f13;
$L__BB0_9:
	bar.sync 	0;
	setp.gt.u32 	%p8, %r1, 7;
	@%p8 bra 	$L__BB0_11;
	ld.shared.f32 	%f14, [%r3+32];
	ld.shared.f32 	%f15, [%r3];
	add.f32 	%f16, %f14, %f15;
	st.shared.f32 	[%r3], %f16;
$L__BB0_11:
	bar.sync 	0;
	setp.gt.u32 	%p9, %r1, 3;
	@%p9 bra 	$L__BB0_13;
	ld.shared.f32 	%f17, [%r3+16];
	ld.shared.f32 	%f18, [%r3];
	add.f32 	%f19, %f17, %f18;
	st.shared.f32 	[%r3], %f19;
$L__BB0_13:
	bar.sync 	0;
	setp.gt.u32 	%p10, %r1, 1;
	@%p10 bra 	$L__BB0_15;
	ld.shared.f32 	%f20, [%r3+8];
	ld.shared.f32 	%f21, [%r3];
	add.f32 	%f22, %f20, %f21;
	st.shared.f32 	[%r3], %f22;
$L__BB0_15:
	bar.sync 	0;
	setp.ne.s32 	%p11, %r1, 0;
	@%p11 bra 	$L__BB0_17;
	ld.shared.f32 	%f23, [_ZZ3addPfS_E8smem_sum+4];
	ld.shared.f32 	%f24, [%r3];
	add.f32 	%f25, %f23, %f24;
	st.shared.f32 	[%r3], %f25;
$L__BB0_17:
	setp.ne.s32 	%p12, %r1, 0;
	bar.sync 	0;
	@%p12 bra 	$L__BB0_19;
	ld.shared.f32 	%f26, [_ZZ3addPfS_E8smem_sum];
	cvta.to.global.u64 	%rd6, %rd2;
	atom.global.add.f32 	%f27, [%rd6], %f26;
$L__BB0_19:
	ret;

}
.func  (.param .b64 func_retval0) __internal_accurate_pow()
{
	.reg .pred 	%p<8>;
	.reg .b32 	%r<46>;
	.reg .b32 	%f<3>;
	.reg .b64 	%fd<109>;

	mov.f64 	%fd10, 0d4000000000000000;
	{
	.reg .b32 %temp; 
	mov.b64 	{%temp, %r8}, %fd10;
	}
	{
	.reg .b32 %temp; 
	mov.b64 	{%r9, %temp}, %fd10;
	}
	shr.u32 	%r10, %r8, 20;
	setp.lt.u32 	%p1, %r8, 1048576;
	mov.f64 	%fd11, 0d4360000000000000;
	{
	.reg .b32 %temp; 
	mov.b64 	{%temp, %r11}, %fd11;
	}
	{
	.reg .b32 %temp; 
	mov.b64 	{%r12, %temp}, %fd11;
	}
	shr.u32 	%r13, %r11, 20;
	add.s32 	%r14, %r13, -54;
	selp.b32 	%r15, %r12, %r9, %p1;
	selp.b32 	%r16, %r11, %r8, %p1;
	selp.b32 	%r1, %r14, %r10, %p1;
	add.s32 	%r45, %r1, -1023;
	and.b32  	%r17, %r16, -2146435073;
	or.b32  	%r18, %r17, 1072693248;
	mov.b64 	%fd107, {%r15, %r18};
	setp.lt.u32 	%p2, %r18, 1073127583;
	@%p2 bra 	$L__BB1_2;
	{
	.reg .b32 %temp; 
	mov.b64 	{%r19, %temp}, %fd107;
	}
	{
	.reg .b32 %temp; 
	mov.b64 	{%temp, %r20}, %fd107;
	}
	add.s32 	%r21, %r20, -1048576;
	mov.b64 	%fd107, {%r19, %r21};
	add.s32 	%r45, %r1, -1022;
$L__BB1_2:
	add.f64 	%fd12, %fd107, 0dBFF0000000000000;
	add.f64 	%fd13, %fd107, 0d3FF0000000000000;
	rcp.approx.ftz.f64 	%fd14, %fd13;
	neg.f64 	%fd15, %fd13;
	fma.rn.f64 	%fd16, %fd15, %fd14, 0d3FF0000000000000;
	fma.rn.f64 	%fd17, %fd16, %fd16, %fd16;
	fma.rn.f64 	%fd18, %fd17, %fd14, %fd14;
	mul.f64 	%fd19, %fd12, %fd18;
	fma.rn.f64 	%fd20, %fd12, %fd18, %fd19;
	mul.f64 	%fd21, %fd20, %fd20;
	fma.rn.f64 	%fd22, %fd21, 0d3EB0F5FF7D2CAFE2, 0d3ED0F5D241AD3B5A;
	fma.rn.f64 	%fd23, %fd22, %fd21, 0d3EF3B20A75488A3F;
	fma.rn.f64 	%fd24, %fd23, %fd21, 0d3F1745CDE4FAECD5;
	fma.rn.f64 	%fd25, %fd24, %fd21, 0d3F3C71C7258A578B;
	fma.rn.f64 	%fd26, %fd25, %fd21, 0d3F6249249242B910;
	fma.rn.f64 	%fd27, %fd26, %fd21, 0d3F89999999999DFB;
	sub.f64 	%fd28, %fd12, %fd20;
	add.f64 	%fd29, %fd28, %fd28;
	neg.f64 	%fd30, %fd20;
	fma.rn.f64 	%fd31, %fd30, %fd12, %fd29;
	mul.f64 	%fd32, %fd18, %fd31;
	fma.rn.f64 	%fd33, %fd21, %fd27, 0d3FB5555555555555;
	mov.f64 	%fd34, 0d3FB5555555555555;
	sub.f64 	%fd35, %fd34, %fd33;
	fma.rn.f64 	%fd36, %fd21, %fd27, %fd35;
	add.f64 	%fd37, %fd36, 0dBC46A4CB00B9E7B0;
	add.f64 	%fd38, %fd33, %fd37;
	sub.f64 	%fd39, %fd33, %fd38;
	add.f64 	%fd40, %fd37, %fd39;
	mul.rn.f64 	%fd41, %fd20, %fd20;
	neg.f64 	%fd42, %fd41;
	fma.rn.f64 	%fd43, %fd20, %fd20, %fd42;
	{
	.reg .b32 %temp; 
	mov.b64 	{%r22, %temp}, %fd32;
	}
	{
	.reg .b32 %temp; 
	mov.b64 	{%temp, %r23}, %fd32;
	}
	add.s32 	%r24, %r23, 1048576;
	mov.b64 	%fd44, {%r22, %r24};
	fma.rn.f64 	%fd45, %fd20, %fd44, %fd43;
	mul.rn.f64 	%fd46, %fd41, %fd20;
	neg.f64 	%fd47, %fd46;
	fma.rn.f64 	%fd48, %fd41, %fd20, %fd47;
	fma.rn.f64 	%fd49, %fd41, %fd32, %fd48;
	fma.rn.f64 	%fd50, %fd45, %fd20, %fd49;
	mul.rn.f64 	%fd51, %fd38, %fd46;
	neg.f64 	%fd52, %fd51;
	fma.rn.f64 	%fd53, %fd38, %fd46, %fd52;
	fma.rn.f64 	%fd54, %fd38, %fd50, %fd53;
	fma.rn.f64 	%fd55, %fd40, %fd46, %fd54;
	add.f64 	%fd56, %fd51, %fd55;
	sub.f64 	%fd57, %fd51, %fd56;
	add.f64 	%fd58, %fd55, %fd57;
	add.f64 	%fd59, %fd20, %fd56;
	sub.f64 	%fd60, %fd20, %fd59;
	add.f64 	%fd61, %fd56, %fd60;
	add.f64 	%fd62, %fd58, %fd61;
	add.f64 	%fd63, %fd32, %fd62;
	add.f64 	%fd64, %fd59, %fd63;
	sub.f64 	%fd65, %fd59, %fd64;
	add.f64 	%fd66, %fd63, %fd65;
	xor.b32  	%r25, %r45, -2147483648;
	mov.b32 	%r26, 1127219200;
	mov.b64 	%fd67, {%r25, %r26};
	mov.b32 	%r27, -2147483648;
	mov.b64 	%fd68, {%r27, %r26};
	sub.f64 	%fd69, %fd67, %fd68;
	fma.rn.f64 	%fd70, %fd69, 0d3FE62E42FEFA39EF, %fd64;
	fma.rn.f64 	%fd71, %fd69, 0dBFE62E42FEFA39EF, %fd70;
	sub.f64 	%fd72, %fd71, %fd64;
	sub.f64 	%fd73, %fd66, %fd72;
	fma.rn.f64 	%fd74, %fd69, 0d3C7ABC9E3B39803F, %fd73;
	add.f64 	%fd75, %fd70, %fd74;
	sub.f64 	%fd76, %fd70, %fd75;
	add.f64 	%fd77, %fd74, %fd76;
	mov.f64 	%fd78, 0d403B000000000000;
	{
	.reg .b32 %temp; 
	mov.b64 	{%temp, %r28}, %fd78;
	}
	{
	.reg .b32 %temp; 
	mov.b64 	{%r29, %temp}, %fd78;
	}
	shl.b32 	%r30, %r28, 1;
	setp.gt.u32 	%p3, %r30, -33554433;
	and.b32  	%r31, %r28, -15728641;
	selp.b32 	%r32, %r31, %r28, %p3;
	mov.b64 	%fd79, {%r29, %r32};
	mul.rn.f64 	%fd80, %fd75, %fd79;
	neg.f64 	%fd81, %fd80;
	fma.rn.f64 	%fd82, %fd75, %fd79, %fd81;
	fma.rn.f64 	%fd83, %fd77, %fd79, %fd82;
	add.f64 	%fd4, %fd80, %fd83;
	sub.f64 	%fd84, %fd80, %fd4;
	add.f64 	%fd5, %fd83, %fd84;
	fma.rn.f64 	%fd85, %fd4, 0d3FF71547652B82FE, 0d4338000000000000;
	{
	.reg .b32 %temp; 
	mov.b64 	{%r5, %temp}, %fd85;
	}
	mov.f64 	%fd86, 0dC338000000000000;
	add.rn.f64 	%fd87, %fd85, %fd86;
	fma.rn.f64 	%fd88, %fd87, 0dBFE62E42FEFA39EF, %fd4;
	fma.rn.f64 	%fd89, %fd87, 0dBC7ABC9E3B39803F, %fd88;
	fma.rn.f64 	%fd90, %fd89, 0d3E5ADE1569CE2BDF, 0d3E928AF3FCA213EA;
	fma.rn.f64 	%fd91, %fd90, %fd89, 0d3EC71DEE62401315;
	fma.rn.f64 	%fd92, %fd91, %fd89, 0d3EFA01997C89EB71;
	fma.rn.f64 	%fd93, %fd92, %fd89, 0d3F2A01A014761F65;
	fma.rn.f64 	%fd94, %fd93, %fd89, 0d3F56C16C1852B7AF;
	fma.rn.f64 	%fd95, %fd94, %fd89, 0d3F81111111122322;
	fma.rn.f64 	%fd96, %fd95, %fd89, 0d3FA55555555502A1;
	fma.rn.f64 	%fd97, %fd96, %fd89, 0d3FC5555555555511;
	fma.rn.f64 	%fd98, %fd97, %fd89, 0d3FE000000000000B;
	fma.rn.f64 	%fd99, %fd98, %fd89, 0d3FF0000000000000;
	fma.rn.f64 	%fd100, %fd99, %fd89, 0d3FF0000000000000;
	{
	.reg .b32 %temp; 
	mov.b64 	{%r6, %temp}, %fd100;
	}
	{
	.reg .b32 %temp; 
	mov.b64 	{%temp, %r7}, %fd100;
	}
	shl.b32 	%r33, %r5, 20;
	add.s32 	%r34, %r33, %r7;
	mov.b64 	%fd108, {%r6, %r34};
	{
	.reg .b32 %temp; 
	mov.b64 	{%temp, %r35}, %fd4;
	}
	mov.b32 	%f2, %r35;
	abs.f32 	%f1, %f2;
	setp.lt.f32 	%p4, %f1, 0f4086232B;
	@%p4 bra 	$L__BB1_5;
	setp.lt.f64 	%p5, %fd4, 0d0000000000000000;
	add.f64 	%fd101, %fd4, 0d7FF0000000000000;
	selp.f64 	%fd108, 0d0000000000000000, %fd101, %p5;
	setp.geu.f32 	%p6, %f1, 0f40874800;
	@%p6 bra 	$L__BB1_5;
	shr.u32 	%r36, %r5, 31;
	add.s32 	%r37, %r5, %r36;
	shr.s32 	%r38, %r37, 1;
	shl.b32 	%r39, %r38, 20;
	add.s32 	%r40, %r7, %r39;
	mov.b64 	%fd102, {%r6, %r40};
	sub.s32 	%r41, %r5, %r38;
	shl.b32 	%r42, %r41, 20;
	add.s32 	%r43, %r42, 1072693248;
	mov.b32 	%r44, 0;
	mov.b64 	%fd103, {%r44, %r43};
	mul.f64 	%fd108, %fd103, %fd102;
$L__BB1_5:
	abs.f64 	%fd104, %fd108;
	setp.eq.f64 	%p7, %fd104, 0d7FF0000000000000;
	fma.rn.f64 	%fd105, %fd108, %fd5, %fd108;
	selp.f64 	%fd106, %fd108, %fd105, %p7;
	st.param.f64 	[func_retval0], %fd106;
	ret;

}


// ===== COMPILED SASS (sm_100) =====

	.target	sm_100

	.elftype	@"ET_EXEC"


//--------------------- .note.nv.tkinfo           --------------------------
	.section	.note.nv.tkinfo,"",@"SHT_NOTE"
	.sectionflags	@"SHF_NOTE_NV_TKINFO"
	.tkinfo
        /*0018*/ 	.word	0x00000002
        /*0030*/ 	.string	""
        /*0030*/ 	.string	"ptxas"
        /*0030*/ 	.string	"Cuda compilation tools, release 13.0, V13.0.88"
        /*0030*/ 	.string	"Build cuda_13.0.r13.0/compiler.36424714_0"
        /*0030*/ 	.string	"-arch sm_100 -m 64 "



//--------------------- .note.nv.cuinfo           --------------------------
	.section	.note.nv.cuinfo,"",@"SHT_NOTE"
	.sectionflags	@"SHF_NOTE_NV_CUINFO"
        /*0018*/ 	.short	0x0002
        /*001a*/ 	.short	0x0064
        /*001c*/ 	.short	0x0082
	.zero		2


//--------------------- .nv.info                  --------------------------
	.section	.nv.info,"",@"SHT_CUDA_INFO"
	.align	4


	//----- nvinfo : EIATTR_REGCOUNT
	.align		4
        /*0000*/ 	.byte	0x04, 0x2f
        /*0002*/ 	.short	(.L_1 - .L_0)
	.align		4
.L_0:
        /*0004*/ 	.word	index@(_Z3addPfS_)
        /*0008*/ 	.word	0x0000001c


	//----- nvinfo : EIATTR_FRAME_SIZE
	.align		4
.L_1:
        /*000c*/ 	.byte	0x04, 0x11
        /*000e*/ 	.short	(.L_3 - .L_2)
	.align		4
.L_2:
        /*0010*/ 	.word	index@($_Z3addPfS_$__internal_accurate_pow)
        /*0014*/ 	.word	0x00000000


	//----- nvinfo : EIATTR_FRAME_SIZE
	.align		4
.L_3:
        /*0018*/ 	.byte	0x04, 0x11
        /*001a*/ 	.short	(.L_5 - .L_4)
	.align		4
.L_4:
        /*001c*/ 	.word	index@(_Z3addPfS_)
        /*0020*/ 	.word	0x00000000


	//----- nvinfo : EIATTR_MIN_STACK_SIZE
	.align		4
.L_5:
        /*0024*/ 	.byte	0x04, 0x12
        /*0026*/ 	.short	(.L_7 - .L_6)
	.align		4
.L_6:
        /*0028*/ 	.word	index@(_Z3addPfS_)
        /*002c*/ 	.word	0x00000000
.L_7:


//--------------------- .nv.compat                --------------------------
	.section	.nv.compat,"",@"SHT_CUDA_COMPAT_INFO"
	.align	4
        /*0000*/ 	.byte	0x02, 0x09, 0x00, 0x00, 0x02, 0x02, 0x01, 0x00, 0x02, 0x05, 0x05, 0x00, 0x03, 0x07, 0x01, 0x01
        /*0010*/ 	.byte	0x02, 0x03, 0x00, 0x00, 0x02, 0x06, 0x01, 0x00, 0x04, 0x0b, 0x08, 0x00, 0x01, 0x00, 0x00, 0x00
        /*0020*/ 	.byte	0x00, 0x00, 0x00, 0x00


//--------------------- .nv.info._Z3addPfS_       --------------------------
	.section	.nv.info._Z3addPfS_,"",@"SHT_CUDA_INFO"
	.sectionflags	@""
	.align	4


	//----- nvinfo : EIATTR_CUDA_API_VERSION
	.align		4
        /*0000*/ 	.byte	0x04, 0x37
        /*0002*/ 	.short	(.L_9 - .L_8)
.L_8:
        /*0004*/ 	.word	0x00000082


	//----- nvinfo : EIATTR_KPARAM_INFO
	.align		4
.L_9:
        /*0008*/ 	.byte	0x04, 0x17
        /*000a*/ 	.short	(.L_11 - .L_10)
.L_10:
        /*000c*/ 	.word	0x00000000
        /*0010*/ 	.short	0x0001
        /*0012*/ 	.short	0x0008
        /*0014*/ 	.byte	0x00, 0xf5, 0x21, 0x00


	//----- nvinfo : EIATTR_KPARAM_INFO
	.align		4
.L_11:
        /*0018*/ 	.byte	0x04, 0x17
        /*001a*/ 	.short	(.L_13 - .L_12)
.L_12:
        /*001c*/ 	.word	0x00000000
        /*0020*/ 	.short	0x0000
        /*0022*/ 	.short	0x0000
        /*0024*/ 	.byte	0x00, 0xf5, 0x21, 0x00


	//----- nvinfo : EIATTR_SPARSE_MMA_MASK
	.align		4
.L_13:
        /*0028*/ 	.byte	0x03, 0x50
        /*002a*/ 	.short	0x0000


	//----- nvinfo : EIATTR_MAXREG_COUNT
	.align		4
        /*002c*/ 	.byte	0x03, 0x1b
        /*002e*/ 	.short	0x00ff


	//----- nvinfo : EIATTR_NUM_BARRIERS
	.align		4
        /*0030*/ 	.byte	0x02, 0x4c
        /*0032*/ 	.byte	0x01
	.zero		1


	//----- nvinfo : EIATTR_MERCURY_ISA_VERSION
	.align		4
        /*0034*/ 	.byte	0x03, 0x5f
        /*0036*/ 	.short	0x0101


	//----- nvinfo : EIATTR_VRC_CTA_INIT_COUNT
	.align		4
        /*0038*/ 	.byte	0x02, 0x4a
	.zero		1
	.zero		1


	//----- nvinfo : EIATTR_EXIT_INSTR_OFFSETS
	.align		4
        /*003c*/ 	.byte	0x04, 0x1c
        /*003e*/ 	.short	(.L_15 - .L_14)


	//   ....[0]....
.L_14:
        /*0040*/ 	.word	0x000000b0


	//   ....[1]....
        /*0044*/ 	.word	0x00000460


	//   ....[2]....
        /*0048*/ 	.word	0x000004a0


	//----- nvinfo : EIATTR_CRS_STACK_SIZE
	.align		4
.L_15:
        /*004c*/ 	.byte	0x04, 0x1e
        /*004e*/ 	.short	(.L_17 - .L_16)
.L_16:
        /*0050*/ 	.word	0x00000000


	//----- nvinfo : EIATTR_CBANK_PARAM_SIZE
	.align		4
.L_17:
        /*0054*/ 	.byte	0x03, 0x19
        /*0056*/ 	.short	0x0010


	//----- nvinfo : EIATTR_PARAM_CBANK
	.align		4
        /*0058*/ 	.byte	0x04, 0x0a
        /*005a*/ 	.short	(.L_19 - .L_18)
	.align		4
.L_18:
        /*005c*/ 	.word	index@(.nv.constant0._Z3addPfS_)
        /*0060*/ 	.short	0x0380
        /*0062*/ 	.short	0x0010


	//----- nvinfo : EIATTR_SW_WAR
	.align		4
.L_19:
        /*0064*/ 	.byte	0x04, 0x36
        /*0066*/ 	.short	(.L_21 - .L_20)
.L_20:
        /*0068*/ 	.word	0x00000008
.L_21:


//--------------------- .nv.callgraph             --------------------------
	.section	.nv.callgraph,"",@"SHT_CUDA_CALLGRAPH"
	.align	4
	.sectionentsize	8
	.align		4
        /*0000*/ 	.word	0x00000000
	.align		4
        /*0004*/ 	.word	0xffffffff
	.align		4
        /*0008*/ 	.word	0x00000000
	.align		4
        /*000c*/ 	.word	0xfffffffe
	.align		4
        /*0010*/ 	.word	0x00000000
	.align		4
        /*0014*/ 	.word	0xfffffffd
	.align		4
        /*0018*/ 	.word	0x00000000
	.align		4
        /*001c*/ 	.word	0xfffffffc


//--------------------- .text._Z3addPfS_          --------------------------
	.section	.text._Z3addPfS_,"ax",@progbits
	.align	128
        .global         _Z3addPfS_
        .type           _Z3addPfS_,@function
        .size           _Z3addPfS_,(.L_x_2 - _Z3addPfS_)
        .other          _Z3addPfS_,@"STO_CUDA_ENTRY STV_DEFAULT"
_Z3addPfS_:
.text._Z3addPfS_:
[----:B------:R-:W-:Y:S01]  /*0000*/  LDC R1, c[0x0][0x37c] ;  /* 0x0000df00ff017b82 */ /* 0x000fe20000000800 */
[----:B------:R-:W0:Y:S07]  /*0010*/  S2R R10, SR_TID.X ;  /* 0x00000000000a7919 */ /* 0x000e2e0000002100 */
[----:B------:R-:W0:Y:S01]  /*0020*/  S2UR UR4, SR_CTAID.X ;  /* 0x00000000000479c3 */ /* 0x000e220000002500 */
[----:B------:R-:W-:-:S07]  /*0030*/  MOV R0, 0x80 ;  /* 0x0000008000007802 */ /* 0x000fce0000000f00 */
[----:B------:R-:W0:Y:S02]  /*0040*/  LDC R11, c[0x0][0x360] ;  /* 0x0000d800ff0b7b82 */ /* 0x000e240000000800 */
[----:B0-----:R-:W-:-:S04]  /*0050*/  IMAD R11, R11, UR4, R10 ;  /* 0x000000040b0b7c24 */ /* 0x001fc8000f8e020a */
[----:B------:R0:W1:Y:S03]  /*0060*/  I2F.F64 R2, R11 ;  /* 0x0000000b00027312 */ /* 0x0000660000201c00 */
[----:B01----:R-:W-:Y:S05]  /*0070*/  CALL.REL.NOINC `($_Z3addPfS_$__internal_accurate_pow) ;  /* 0x00000004000c7944 */ /* 0x003fea0003c00000 */
[----:B------:R-:W-:Y:S02]  /*0080*/  IMAD.MOV.U32 R4, RZ, RZ, R6 ;  /* 0x000000ffff047224 */ /* 0x000fe400078e0006 */
[----:B------:R-:W-:-:S06]  /*0090*/  IMAD.MOV.U32 R5, RZ, RZ, R7 ;  /* 0x000000ffff057224 */ /* 0x000fcc00078e0007 */
[----:B------:R-:W-:-:S14]  /*00a0*/  DSETP.GT.AND P0, PT, R4, R2, PT ;  /* 0x000000020400722a */ /* 0x000fdc0003f04000 */
[----:B------:R-:W-:Y:S05]  /*00b0*/  @!P0 EXIT ;  /* 0x000000000000894d */ /* 0x000fea0003800000 */
[----:B------:R-:W0:Y:S01]  /*00c0*/  LDC.64 R2, c[0x0][0x380] ;  /* 0x0000e000ff027b82 */ /* 0x000e220000000a00 */
[----:B------:R-:W1:Y:S01]  /*00d0*/  LDCU.64 UR6, c[0x0][0x358] ;  /* 0x00006b00ff0677ac */ /* 0x000e620008000a00 */
[----:B0-----:R-:W-:-:S06]  /*00e0*/  IMAD.WIDE R2, R11, 0x4, R2 ;  /* 0x000000040b027825 */ /* 0x001fcc00078e0202 */
[----:B-1----:R-:W2:Y:S01]  /*00f0*/  LDG.E R2, desc[UR6][R2.64] ;  /* 0x0000000602027981 */ /* 0x002ea2000c1e1900 */
[----:B------:R-:W0:Y:S01]  /*0100*/  S2UR UR5, SR_CgaCtaId ;  /* 0x00000000000579c3 */ /* 0x000e220000008800 */
[----:B------:R-:W-:Y:S01]  /*0110*/  UMOV UR4, 0x400 ;  /* 0x0000040000047882 */ /* 0x000fe20000000000 */
[C---:B------:R-:W-:Y:S02]  /*0120*/  ISETP.GT.U32.AND P1, PT, R10.reuse, 0x7f, PT ;  /* 0x0000007f0a00780c */ /* 0x040fe40003f24070 */
[----:B------:R-:W-:Y:S01]  /*0130*/  ISETP.GT.U32.AND P0, PT, R10, 0x3f, PT ;  /* 0x0000003f0a00780c */ /* 0x000fe20003f04070 */
[----:B0-----:R-:W-:-:S06]  /*0140*/  ULEA UR4, UR5, UR4, 0x18 ;  /* 0x0000000405047291 */ /* 0x001fcc000f8ec0ff */
[----:B------:R-:W-:-:S05]  /*0150*/  LEA R5, R10, UR4, 0x2 ;  /* 0x000000040a057c11 */ /* 0x000fca000f8e10ff */
[----:B--2---:R-:W-:Y:S01]  /*0160*/  STS [R5], R2 ;  /* 0x0000000205007388 */ /* 0x004fe20000000800 */
[----:B------:R-:W-:Y:S06]  /*0170*/  BAR.SYNC.DEFER_BLOCKING 0x0 ;  /* 0x0000000000007b1d */ /* 0x000fec0000010000 */
[----:B------:R-:W-:Y:S04]  /*0180*/  @!P1 LDS R0, [R5+0x200] ;  /* 0x0002000005009984 */ /* 0x000fe80000000800 */
[----:B------:R-:W0:Y:S02]  /*0190*/  @!P1 LDS R7, [R5] ;  /* 0x0000000005079984 */ /* 0x000e240000000800 */
[----:B0-----:R-:W-:-:S05]  /*01a0*/  @!P1 FADD R0, R0, R7 ;  /* 0x0000000700009221 */ /* 0x001fca0000000000 */
[----:B------:R-:W-:Y:S01]  /*01b0*/  @!P1 STS [R5], R0 ;  /* 0x0000000005009388 */ /* 0x000fe20000000800 */
[----:B------:R-:W-:Y:S01]  /*01c0*/  BAR.SYNC.DEFER_BLOCKING 0x0 ;  /* 0x0000000000007b1d */ /* 0x000fe20000010000 */
[----:B------:R-:W-:-:S05]  /*01d0*/  ISETP.GT.U32.AND P1, PT, R10, 0x1f, PT ;  /* 0x0000001f0a00780c */ /* 0x000fca0003f24070 */
        /* <DEDUP_REMOVED lines=29> */
[----:B------:R-:W-:-:S05]  /*03b0*/  ISETP.NE.AND P0, PT, R10, RZ, PT ;  /* 0x000000ff0a00720c */ /* 0x000fca0003f05270 */
[----:B------:R-:W-:Y:S04]  /*03c0*/  @!P1 LDS R0, [R5+0x8] ;  /* 0x0000080005009984 */ /* 0x000fe80000000800 */
[----:B------:R-:W0:Y:S02]  /*03d0*/  @!P1 LDS R3, [R5] ;  /* 0x0000000005039984 */ /* 0x000e240000000800 */
[----:B0-----:R-:W-:-:S05]  /*03e0*/  @!P1 FADD R0, R0, R3 ;  /* 0x0000000300009221 */ /* 0x001fca0000000000 */
[----:B------:R-:W-:Y:S01]  /*03f0*/  @!P1 STS [R5], R0 ;  /* 0x0000000005009388 */ /* 0x000fe20000000800 */
[----:B------:R-:W-:Y:S06]  /*0400*/  BAR.SYNC.DEFER_BLOCKING 0x0 ;  /* 0x0000000000007b1d */ /* 0x000fec0000010000 */
[----:B------:R-:W-:Y:S04]  /*0410*/  @!P0 LDS R3, [UR4+0x4] ;  /* 0x00000404ff038984 */ /* 0x000fe80008000800 */
[----:B------:R-:W0:Y:S02]  /*0420*/  @!P0 LDS R4, [R5] ;  /* 0x0000000005048984 */ /* 0x000e240000000800 */
[----:B0-----:R-:W-:-:S05]  /*0430*/  @!P0 FADD R4, R3, R4 ;  /* 0x0000000403048221 */ /* 0x001fca0000000000 */
[----:B------:R0:W-:Y:S01]  /*0440*/  @!P0 STS [R5], R4 ;  /* 0x0000000405008388 */ /* 0x0001e20000000800 */
[----:B------:R-:W-:Y:S06]  /*0450*/  BAR.SYNC.DEFER_BLOCKING 0x0 ;  /* 0x0000000000007b1d */ /* 0x000fec0000010000 */
[----:B------:R-:W-:Y:S05]  /*0460*/  @P0 EXIT ;  /* 0x000000000000094d */ /* 0x000fea0003800000 */
[----:B0-----:R-:W0:Y:S01]  /*0470*/  LDS R5, [UR4] ;  /* 0x00000004ff057984 */ /* 0x001e220008000800 */
[----:B------:R-:W0:Y:S03]  /*0480*/  LDC.64 R2, c[0x0][0x388] ;  /* 0x0000e200ff027b82 */ /* 0x000e260000000a00 */
[----:B0-----:R-:W-:Y:S01]  /*0490*/  REDG.E.ADD.F32.FTZ.RN.STRONG.GPU desc[UR6][R2.64], R5 ;  /* 0x00000005020079a6 */ /* 0x001fe2000c12f306 */
[----:B------:R-:W-:Y:S05]  /*04a0*/  EXIT ;  /* 0x000000000000794d */ /* 0x000fea0003800000 */
        .type           $_Z3addPfS_$__internal_accurate_pow,@function
        .size           $_Z3addPfS_$__internal_accurate_pow,(.L_x_2 - $_Z3addPfS_$__internal_accurate_pow)
$_Z3addPfS_$__internal_accurate_pow:
[----:B------:R-:W0:Y:S01]  /*04b0*/  MUFU.RCP64H R13, 2 ;  /* 0x40000000000d7908 */ /* 0x000e220000001800 */
[----:B------:R-:W-:Y:S02]  /*04c0*/  HFMA2 R4, -RZ, RZ, 0, 0 ;  /* 0x00000000ff047431 */ /* 0x000fe400000001ff */
[----:B------:R-:W-:Y:S01]  /*04d0*/  IMAD.MOV.U32 R5, RZ, RZ, 0x40000000 ;  /* 0x40000000ff057424 */ /* 0x000fe200078e00ff */
[----:B------:R-:W-:Y:S01]  /*04e0*/  MOV R6, 0x41ad3b5a ;  /* 0x41ad3b5a00067802 */ /* 0x000fe20000000f00 */
[----:B------:R-:W-:Y:S01]  /*04f0*/  IMAD.MOV.U32 R12, RZ, RZ, RZ ;  /* 0x000000ffff0c7224 */ /* 0x000fe200078e00ff */
[----:B------:R-:W-:Y:S01]  /*0500*/  UMOV UR4, 0x7d2cafe2 ;  /* 0x7d2cafe200047882 */ /* 0x000fe20000000000 */
[----:B------:R-:W-:Y:S01]  /*0510*/  IMAD.MOV.U32 R7, RZ, RZ, 0x3ed0f5d2 ;  /* 0x3ed0f5d2ff077424 */ /* 0x000fe200078e00ff */
[----:B------:R-:W-:-:S03]  /*0520*/  UMOV UR5, 0x3eb0f5ff ;  /* 0x3eb0f5ff00057882 */ /* 0x000fc60000000000 */
[----:B0-----:R-:W-:-:S08]  /*0530*/  DFMA R4, R12, -R4, 1 ;  /* 0x3ff000000c04742b */ /* 0x001fd00000000804 */
[----:B------:R-:W-:-:S08]  /*0540*/  DFMA R4, R4, R4, R4 ;  /* 0x000000040404722b */ /* 0x000fd00000000004 */
[----:B------:R-:W-:-:S08]  /*0550*/  DFMA R12, R12, R4, R12 ;  /* 0x000000040c0c722b */ /* 0x000fd0000000000c */
[----:B------:R-:W-:-:S08]  /*0560*/  DMUL R4, RZ, R12 ;  /* 0x0000000cff047228 */ /* 0x000fd00000000000 */
[----:B------:R-:W-:-:S08]  /*0570*/  DFMA R4, RZ, R12, R4 ;  /* 0x0000000cff04722b */ /* 0x000fd00000000004 */
[----:B------:R-:W-:Y:S02]  /*0580*/  DMUL R8, R4, R4 ;  /* 0x0000000404087228 */ /* 0x000fe40000000000 */
[----:B------:R-:W-:-:S06]  /*0590*/  DADD R16, RZ, -R4 ;  /* 0x00000000ff107229 */ /* 0x000fcc0000000804 */
[----:B------:R-:W-:Y:S01]  /*05a0*/  DFMA R6, R8, UR4, R6 ;  /* 0x0000000408067c2b */ /* 0x000fe20008000006 */
[----:B------:R-:W-:Y:S01]  /*05b0*/  UMOV UR4, 0x75488a3f ;  /* 0x75488a3f00047882 */ /* 0x000fe20000000000 */
[----:B------:R-:W-:Y:S01]  /*05c0*/  UMOV UR5, 0x3ef3b20a ;  /* 0x3ef3b20a00057882 */ /* 0x000fe20000000000 */
[----:B------:R-:W-:Y:S02]  /*05d0*/  DADD R18, R16, R16 ;  /* 0x0000000010127229 */ /* 0x000fe40000000010 */
[----:B------:R-:W-:-:S03]  /*05e0*/  DMUL R16, R4, R4 ;  /* 0x0000000404107228 */ /* 0x000fc60000000000 */
[----:B------:R-:W-:Y:S01]  /*05f0*/  DFMA R6, R8, R6, UR4 ;  /* 0x0000000408067e2b */ /* 0x000fe20008000006 */
[----:B------:R-:W-:Y:S01]  /*0600*/  UMOV UR4, 0xe4faecd5 ;  /* 0xe4faecd500047882 */ /* 0x000fe20000000000 */
[----:B------:R-:W-:Y:S01]  /*0610*/  UMOV UR5, 0x3f1745cd ;  /* 0x3f1745cd00057882 */ /* 0x000fe20000000000 */
[-C--:B------:R-:W-:Y:S02]  /*0620*/  DFMA R18, RZ, -R4.reuse, R18 ;  /* 0x80000004ff12722b */ /* 0x080fe40000000012 */
[----:B------:R-:W-:-:S03]  /*0630*/  DFMA R22, R4, R4, -R16 ;  /* 0x000000040416722b */ /* 0x000fc60000000810 */
[----:B------:R-:W-:Y:S01]  /*0640*/  DFMA R6, R8, R6, UR4 ;  /* 0x0000000408067e2b */ /* 0x000fe20008000006 */
[----:B------:R-:W-:Y:S01]  /*0650*/  UMOV UR4, 0x258a578b ;  /* 0x258a578b00047882 */ /* 0x000fe20000000000 */
[----:B------:R-:W-:Y:S01]  /*0660*/  UMOV UR5, 0x3f3c71c7 ;  /* 0x3f3c71c700057882 */ /* 0x000fe20000000000 */
[----:B------:R-:W-:-:S05]  /*0670*/  DMUL R12, R12, R18 ;  /* 0x000000120c0c7228 */ /* 0x000fca0000000000 */
[----:B------:R-:W-:Y:S01]  /*0680*/  DFMA R6, R8, R6, UR4 ;  /* 0x0000000408067e2b */ /* 0x000fe20008000006 */
[----:B------:R-:W-:Y:S01]  /*0690*/  UMOV UR4, 0x9242b910 ;  /* 0x9242b91000047882 */ /* 0x000fe20000000000 */
[----:B------:R-:W-:-:S03]  /*06a0*/  UMOV UR5, 0x3f624924 ;  /* 0x3f62492400057882 */ /* 0x000fc60000000000 */
[----:B------:R-:W-:Y:S01]  /*06b0*/  VIADD R25, R13, 0x100000 ;  /* 0x001000000d197836 */ /* 0x000fe20000000000 */
[----:B------:R-:W-:Y:S02]  /*06c0*/  MOV R24, R12 ;  /* 0x0000000c00187202 */ /* 0x000fe40000000f00 */
[----:B------:R-:W-:Y:S01]  /*06d0*/  DFMA R6, R8, R6, UR4 ;  /* 0x0000000408067e2b */ /* 0x000fe20008000006 */
[----:B------:R-:W-:Y:S01]  /*06e0*/  UMOV UR4, 0x99999dfb ;  /* 0x99999dfb00047882 */ /* 0x000fe20000000000 */
[----:B------:R-:W-:Y:S02]  /*06f0*/  UMOV UR5, 0x3f899999 ;  /* 0x3f89999900057882 */ /* 0x000fe40000000000 */
[----:B------:R-:W-:-:S04]  /*0700*/  DFMA R22, R4, R24, R22 ;  /* 0x000000180416722b */ /* 0x000fc80000000016 */
[----:B------:R-:W-:Y:S01]  /*0710*/  DFMA R14, R8, R6, UR4 ;  /* 0x00000004080e7e2b */ /* 0x000fe20008000006 */
[----:B------:R-:W-:Y:S01]  /*0720*/  UMOV UR4, 0x55555555 ;  /* 0x5555555500047882 */ /* 0x000fe20000000000 */
[----:B------:R-:W-:-:S06]  /*0730*/  UMOV UR5, 0x3fb55555 ;  /* 0x3fb5555500057882 */ /* 0x000fcc0000000000 */
[----:B------:R-:W-:-:S08]  /*0740*/  DFMA R6, R8, R14, UR4 ;  /* 0x0000000408067e2b */ /* 0x000fd0000800000e */
[----:B------:R-:W-:Y:S01]  /*0750*/  DADD R20, -R6, UR4 ;  /* 0x0000000406147e29 */ /* 0x000fe20008000100 */
[----:B------:R-:W-:Y:S01]  /*0760*/  UMOV UR4, 0xb9e7b0 ;  /* 0x00b9e7b000047882 */ /* 0x000fe20000000000 */
[----:B------:R-:W-:-:S06]  /*0770*/  UMOV UR5, 0x3c46a4cb ;  /* 0x3c46a4cb00057882 */ /* 0x000fcc0000000000 */
[----:B------:R-:W-:Y:S02]  /*0780*/  DFMA R14, R8, R14, R20 ;  /* 0x0000000e080e722b */ /* 0x000fe40000000014 */
[----:B------:R-:W-:-:S06]  /*0790*/  DMUL R8, R4, R16 ;  /* 0x0000001004087228 */ /* 0x000fcc0000000000 */
[----:B------:R-:W-:Y:S01]  /*07a0*/  DADD R14, R14, -UR4 ;  /* 0x800000040e0e7e29 */ /* 0x000fe20008000000 */
[----:B------:R-:W-:Y:S01]  /*07b0*/  UMOV UR4, 0x0 ;  /* 0x0000000000047882 */ /* 0x000fe20000000000 */
[----:B------:R-:W-:Y:S01]  /*07c0*/  DFMA R20, R4, R16, -R8 ;  /* 0x000000100414722b */ /* 0x000fe20000000808 */
[----:B------:R-:W-:-:S05]  /*07d0*/  UMOV UR5, 0x3ff00000 ;  /* 0x3ff0000000057882 */ /* 0x000fca0000000000 */
[----:B------:R-:W-:Y:S02]  /*07e0*/  DADD R18, R6, R14 ;  /* 0x0000000006127229 */ /* 0x000fe4000000000e */
[----:B------:R-:W-:-:S06]  /*07f0*/  DFMA R20, R12, R16, R20 ;  /* 0x000000100c14722b */ /* 0x000fcc0000000014 */
[----:B------:R-:W-:Y:S02]  /*0800*/  DMUL R16, R18, R8 ;  /* 0x0000000812107228 */ /* 0x000fe40000000000 */
[----:B------:R-:W-:Y:S02]  /*0810*/  DFMA R20, R4, R22, R20 ;  /* 0x000000160414722b */ /* 0x000fe40000000014 */
[----:B------:R-:W-:-:S04]  /*0820*/  DADD R6, R6, -R18 ;  /* 0x0000000006067229 */ /* 0x000fc80000000812 */
[----:B------:R-:W-:-:S04]  /*0830*/  DFMA R22, R18, R8, -R16 ;  /* 0x000000081216722b */ /* 0x000fc80000000810 */
[----:B------:R-:W-:-:S04]  /*0840*/  DADD R6, R14, R6 ;  /* 0x000000000e067229 */ /* 0x000fc80000000006 */
[----:B------:R-:W-:-:S08]  /*0850*/  DFMA R20, R18, R20, R22 ;  /* 0x000000141214722b */ /* 0x000fd00000000016 */
[----:B------:R-:W-:-:S08]  /*0860*/  DFMA R20, R6, R8, R20 ;  /* 0x000000080614722b */ /* 0x000fd00000000014 */
[----:B------:R-:W-:-:S08]  /*0870*/  DADD R8, R16, R20 ;  /* 0x0000000010087229 */ /* 0x000fd00000000014 */
[--C-:B------:R-:W-:Y:S02]  /*0880*/  DADD R6, R4, R8.reuse ;  /* 0x0000000004067229 */ /* 0x100fe40000000008 */
[----:B------:R-:W-:-:S06]  /*0890*/  DADD R16, R16, -R8 ;  /* 0x0000000010107229 */ /* 0x000fcc0000000808 */
[----:B------:R-:W-:Y:S02]  /*08a0*/  DADD R4, R4, -R6 ;  /* 0x0000000004047229 */ /* 0x000fe40000000806 */
[----:B------:R-:W-:-:S06]  /*08b0*/  DADD R16, R20, R16 ;  /* 0x0000000014107229 */ /* 0x000fcc0000000010 */
[----:B------:R-:W-:Y:S01]  /*08c0*/  DADD R4, R8, R4 ;  /* 0x0000000008047229 */ /* 0x000fe20000000004 */
[----:B------:R-:W-:Y:S02]  /*08d0*/  IMAD.MOV.U32 R8, RZ, RZ, -0x105c611 ;  /* 0xfefa39efff087424 */ /* 0x000fe400078e00ff */
[----:B------:R-:W-:-:S05]  /*08e0*/  IMAD.MOV.U32 R9, RZ, RZ, 0x3fe62e42 ;  /* 0x3fe62e42ff097424 */ /* 0x000fca00078e00ff */
[----:B------:R-:W-:-:S08]  /*08f0*/  DADD R4, R16, R4 ;  /* 0x0000000010047229 */ /* 0x000fd00000000004 */
[----:B------:R-:W-:Y:S01]  /*0900*/  DADD R12, R12, R4 ;  /* 0x000000000c0c7229 */ /* 0x000fe20000000004 */
[----:B------:R-:W-:Y:S01]  /*0910*/  MOV R4, 0xfefa39ef ;  /* 0xfefa39ef00047802 */ /* 0x000fe20000000f00 */
[----:B------:R-:W-:-:S06]  /*0920*/  IMAD.MOV.U32 R5, RZ, RZ, 0x3fe62e42 ;  /* 0x3fe62e42ff057424 */ /* 0x000fcc00078e00ff */
[----:B------:R-:W-:-:S08]  /*0930*/  DADD R14, R6, R12 ;  /* 0x00000000060e7229 */ /* 0x000fd0000000000c */
[--C-:B------:R-:W-:Y:S02]  /*0940*/  DFMA R8, R8, UR4, R14.reuse ;  /* 0x0000000408087c2b */ /* 0x100fe4000800000e */
[----:B------:R-:W-:-:S06]  /*0950*/  DADD R6, R6, -R14 ;  /* 0x0000000006067229 */ /* 0x000fcc000000080e */
[----:B------:R-:W-:Y:S02]  /*0960*/  DFMA R16, -R4, 1, R8 ;  /* 0x3ff000000410782b */ /* 0x000fe40000000108 */
[----:B------:R-:W-:Y:S01]  /*0970*/  DADD R6, R12, R6 ;  /* 0x000000000c067229 */ /* 0x000fe20000000006 */
[----:B------:R-:W-:Y:S01]  /*0980*/  IMAD.MOV.U32 R12, RZ, RZ, 0x3b39803f ;  /* 0x3b39803fff0c7424 */ /* 0x000fe200078e00ff */
[----:B------:R-:W-:-:S04]  /*0990*/  MOV R13, 0x3c7abc9e ;  /* 0x3c7abc9e000d7802 */ /* 0x000fc80000000f00 */
[----:B------:R-:W-:-:S08]  /*09a0*/  DADD R16, -R14, R16 ;  /* 0x000000000e107229 */ /* 0x000fd00000000110 */
[----:B------:R-:W-:-:S08]  /*09b0*/  DADD R6, R6, -R16 ;  /* 0x0000000006067229 */ /* 0x000fd00000000810 */
[----:B------:R-:W-:Y:S01]  /*09c0*/  DFMA R12, R12, UR4, R6 ;  /* 0x000000040c0c7c2b */ /* 0x000fe20008000006 */
[----:B------:R-:W-:Y:S01]  /*09d0*/  UMOV UR4, 0x3b39803f ;  /* 0x3b39803f00047882 */ /* 0x000fe20000000000 */
[----:B------:R-:W-:-:S06]  /*09e0*/  UMOV UR5, 0x3c7abc9e ;  /* 0x3c7abc9e00057882 */ /* 0x000fcc0000000000 */
[----:B------:R-:W-:-:S08]  /*09f0*/  DADD R14, R8, R12 ;  /* 0x00000000080e7229 */ /* 0x000fd0000000000c */
[----:B------:R-:W-:Y:S02]  /*0a00*/  DADD R8, R8, -R14 ;  /* 0x0000000008087229 */ /* 0x000fe4000000080e */
[----:B------:R-:W-:-:S06]  /*0a10*/  DMUL R6, R14, 27 ;  /* 0x403b00000e067828 */ /* 0x000fcc0000000000 */
[----:B------:R-:W-:Y:S02]  /*0a20*/  DADD R8, R12, R8 ;  /* 0x000000000c087229 */ /* 0x000fe40000000008 */
[----:B------:R-:W-:Y:S01]  /*0a30*/  DFMA R14, R14, 27, -R6 ;  /* 0x403b00000e0e782b */ /* 0x000fe20000000806 */
[----:B------:R-:W-:Y:S02]  /*0a40*/  IMAD.MOV.U32 R12, RZ, RZ, 0x652b82fe ;  /* 0x652b82feff0c7424 */ /* 0x000fe400078e00ff */
[----:B------:R-:W-:-:S05]  /*0a50*/  IMAD.MOV.U32 R13, RZ, RZ, 0x3ff71547 ;  /* 0x3ff71547ff0d7424 */ /* 0x000fca00078e00ff */
[----:B------:R-:W-:-:S08]  /*0a60*/  DFMA R14, R8, 27, R14 ;  /* 0x403b0000080e782b */ /* 0x000fd0000000000e */
[----:B------:R-:W-:-:S08]  /*0a70*/  DADD R8, R6, R14 ;  /* 0x0000000006087229 */ /* 0x000fd0000000000e */
[----:B------:R-:W-:Y:S02]  /*0a80*/  DFMA R12, R8, R12, 6.75539944105574400000e+15 ;  /* 0x43380000080c742b */ /* 0x000fe4000000000c */
[----:B------:R-:W-:Y:S01]  /*0a90*/  FSETP.GEU.AND P0, PT, |R9|, 4.1917929649353027344, PT ;  /* 0x4086232b0900780b */ /* 0x000fe20003f0e200 */
[----:B------:R-:W-:-:S05]  /*0aa0*/  DADD R6, R6, -R8 ;  /* 0x0000000006067229 */ /* 0x000fca0000000808 */
[----:B------:R-:W-:-:S03]  /*0ab0*/  DADD R16, R12, -6.75539944105574400000e+15 ;  /* 0xc33800000c107429 */ /* 0x000fc60000000000 */
[----:B------:R-:W-:-:S05]  /*0ac0*/  DADD R14, R14, R6 ;  /* 0x000000000e0e7229 */ /* 0x000fca0000000006 */
[----:B------:R-:W-:-:S08]  /*0ad0*/  DFMA R4, R16, -R4, R8 ;  /* 0x800000041004722b */ /* 0x000fd00000000008 */
[----:B------:R-:W-:Y:S01]  /*0ae0*/  DFMA R4, R16, -UR4, R4 ;  /* 0x8000000410047c2b */ /* 0x000fe20008000004 */
[----:B------:R-:W-:Y:S01]  /*0af0*/  UMOV UR4, 0x69ce2bdf ;  /* 0x69ce2bdf00047882 */ /* 0x000fe20000000000 */
[----:B------:R-:W-:Y:S01]  /*0b00*/  MOV R16, 0xfca213ea ;  /* 0xfca213ea00107802 */ /* 0x000fe20000000f00 */
[----:B------:R-:W-:Y:S01]  /*0b10*/  IMAD.MOV.U32 R17, RZ, RZ, 0x3e928af3 ;  /* 0x3e928af3ff117424 */ /* 0x000fe200078e00ff */
[----:B------:R-:W-:-:S05]  /*0b20*/  UMOV UR5, 0x3e5ade15 ;  /* 0x3e5ade1500057882 */ /* 0x000fca0000000000 */
[----:B------:R-:W-:Y:S01]  /*0b30*/  DFMA R16, R4, UR4, R16 ;  /* 0x0000000404107c2b */ /* 0x000fe20008000010 */
[----:B------:R-:W-:Y:S01]  /*0b40*/  UMOV UR4, 0x62401315 ;  /* 0x6240131500047882 */ /* 0x000fe20000000000 */
[----:B------:R-:W-:-:S06]  /*0b50*/  UMOV UR5, 0x3ec71dee ;  /* 0x3ec71dee00057882 */ /* 0x000fcc0000000000 */
[----:B------:R-:W-:Y:S01]  /*0b60*/  DFMA R16, R4, R16, UR4 ;  /* 0x0000000404107e2b */ /* 0x000fe20008000010 */
        /* <DEDUP_REMOVED lines=20> */
[----:B------:R-:W-:-:S08]  /*0cb0*/  DFMA R16, R4, R16, UR4 ;  /* 0x0000000404107e2b */ /* 0x000fd00008000010 */
[----:B------:R-:W-:-:S08]  /*0cc0*/  DFMA R16, R4, R16, 1 ;  /* 0x3ff000000410742b */ /* 0x000fd00000000010 */
[----:B------:R-:W-:-:S10]  /*0cd0*/  DFMA R4, R4, R16, 1 ;  /* 0x3ff000000404742b */ /* 0x000fd40000000010 */
[----:B------:R-:W-:Y:S01]  /*0ce0*/  LEA R7, R12, R5, 0x14 ;  /* 0x000000050c077211 */ /* 0x000fe200078ea0ff */
[----:B------:R-:W-:Y:S01]  /*0cf0*/  IMAD.MOV.U32 R6, RZ, RZ, R4 ;  /* 0x000000ffff067224 */ /* 0x000fe200078e0004 */
[----:B------:R-:W-:Y:S06]  /*0d00*/  @!P0 BRA `(.L_x_0) ;  /* 0x0000000000348947 */ /* 0x000fec0003800000 */
[----:B------:R-:W-:Y:S01]  /*0d10*/  FSETP.GEU.AND P1, PT, |R9|, 4.2275390625, PT ;  /* 0x408748000900780b */ /* 0x000fe20003f2e200 */
[C---:B------:R-:W-:Y:S02]  /*0d20*/  DADD R6, R8.reuse, +INF ;  /* 0x7ff0000008067429 */ /* 0x040fe40000000000 */
[----:B------:R-:W-:-:S08]  /*0d30*/  DSETP.GEU.AND P0, PT, R8, RZ, PT ;  /* 0x000000ff0800722a */ /* 0x000fd00003f0e000 */
[----:B------:R-:W-:Y:S02]  /*0d40*/  FSEL R6, R6, RZ, P0 ;  /* 0x000000ff06067208 */ /* 0x000fe40000000000 */
[----:B------:R-:W-:Y:S01]  /*0d50*/  FSEL R7, R7, RZ, P0 ;  /* 0x000000ff07077208 */ /* 0x000fe20000000000 */
[----:B------:R-:W-:Y:S06]  /*0d60*/  @P1 BRA `(.L_x_0) ;  /* 0x00000000001c1947 */ /* 0x000fec0003800000 */
[----:B------:R-:W-:-:S04]  /*0d70*/  LEA.HI R6, R12, R12, RZ, 0x1 ;  /* 0x0000000c0c067211 */ /* 0x000fc800078f08ff */
[----:B------:R-:W-:-:S04]  /*0d80*/  SHF.R.S32.HI R7, RZ, 0x1, R6 ;  /* 0x00000001ff077819 */ /* 0x000fc80000011406 */
[----:B------:R-:W-:Y:S01]  /*0d90*/  IADD3 R6, PT, PT, R12, -R7, RZ ;  /* 0x800000070c067210 */ /* 0x000fe20007ffe0ff */
[----:B------:R-:W-:-:S03]  /*0da0*/  IMAD R5, R7, 0x100000, R5 ;  /* 0x0010000007057824 */ /* 0x000fc600078e0205 */
[----:B------:R-:W-:Y:S02]  /*0db0*/  LEA R7, R6, 0x3ff00000, 0x14 ;  /* 0x3ff0000006077811 */ /* 0x000fe400078ea0ff */
[----:B------:R-:W-:-:S06]  /*0dc0*/  MOV R6, RZ ;  /* 0x000000ff00067202 */ /* 0x000fcc0000000f00 */
[----:B------:R-:W-:-:S11]  /*0dd0*/  DMUL R6, R4, R6 ;  /* 0x0000000604067228 */ /* 0x000fd60000000000 */
.L_x_0:
[----:B------:R-:W-:Y:S01]  /*0de0*/  DFMA R14, R14, R6, R6 ;  /* 0x000000060e0e722b */ /* 0x000fe20000000006 */
[----:B------:R-:W-:Y:S01]  /*0df0*/  IMAD.MOV.U32 R4, RZ, RZ, R0 ;  /* 0x000000ffff047224 */ /* 0x000fe200078e0000 */
[----:B------:R-:W-:Y:S01]  /*0e00*/  DSETP.NEU.AND P0, PT, |R6|, +INF , PT ;  /* 0x7ff000000600742a */ /* 0x000fe20003f0d200 */
[----:B------:R-:W-:-:S07]  /*0e10*/  MOV R5, 0x0 ;  /* 0x0000000000057802 */ /* 0x000fce0000000f00 */
[----:B------:R-:W-:Y:S02]  /*0e20*/  FSEL R6, R6, R14, !P0 ;  /* 0x0000000e06067208 */ /* 0x000fe40004000000 */
[----:B------:R-:W-:Y:S01]  /*0e30*/  FSEL R7, R7, R15, !P0 ;  /* 0x0000000f07077208 */ /* 0x000fe20004000000 */
[----:B------:R-:W-:Y:S06]  /*0e40*/  RET.REL.NODEC R4 `(_Z3addPfS_) ;  /* 0xfffffff0046c7950 */ /* 0x000fec0003c3ffff */
.L_x_1:
[----:B------:R-:W-:-:S00]  /*0e50*/  BRA `(.L_x_1) ;  /* 0xfffffffc00fc7947 */ /* 0x000fc0000383ffff */
[----:B------:R-:W-:-:S00]  /*0e60*/  NOP ;  /* 0x0000000000007918 */ /* 0x000fc00000000000 */
        /* <DEDUP_REMOVED lines=9> */
.L_x_2:


//--------------------- .nv.shared._Z3addPfS_     --------------------------
	.section	.nv.shared._Z3addPfS_,"aw",@nobits
	.sectionflags	@""
	.align	4
.nv.shared._Z3addPfS_:
	.zero		2048


//--------------------- .nv.shared.reserved.0     --------------------------
	.section	.nv.shared.reserved.0,"aw",@nobits
	.weak		__nv_reservedSMEM_offset_0_alias
	.size		__nv_reservedSMEM_offset_0_alias, 0, 64
	.other		__nv_reservedSMEM_offset_0_alias,@"STO_CUDA_RESERVED_SHARED STV_DEFAULT"
__nv_reservedSMEM_offset_0_alias:
	.zero		0
	.zero		64


//--------------------- .nv.constant0._Z3addPfS_  --------------------------
	.section	.nv.constant0._Z3addPfS_,"a",@progbits
	.sectionflags	@""
	.align	4
.nv.constant0._Z3addPfS_:
	.zero		912


//--------------------- SYMBOLS --------------------------

	.type		.nv.reservedSmem.offset0,@object
	.size		.nv.reservedSmem.offset0,0x4
	.type		.nv.reservedSmem.cap,@object
	.size		.nv.reservedSmem.cap,0x4
